//
// Generated by NVIDIA NVVM Compiler
//
// Compiler Build ID: CL-36424714
// Cuda compilation tools, release 13.0, V13.0.88
// Based on NVVM 20.0.0
//

.version 9.0
.target sm_100
.address_size 64

	// .globl	_Z10testKerneliii

.visible .entry _Z10testKerneliii(
	.param .u32 _Z10testKerneliii_param_0,
	.param .u32 _Z10testKerneliii_param_1,
	.param .u32 _Z10testKerneliii_param_2
)
{


	ret;

}


// ===== COMPILED SASS (sm_100) =====

	.target	sm_100

	.elftype	@"ET_EXEC"


//--------------------- .note.nv.tkinfo           --------------------------
	.section	.note.nv.tkinfo,"",@"SHT_NOTE"
	.sectionflags	@"SHF_NOTE_NV_TKINFO"
	.tkinfo
        /*0018*/ 	.word	0x00000002
        /*0030*/ 	.string	""
        /*0030*/ 	.string	"ptxas"
        /*0030*/ 	.string	"Cuda compilation tools, release 13.0, V13.0.88"
        /*0030*/ 	.string	"Build cuda_13.0.r13.0/compiler.36424714_0"
        /*0030*/ 	.string	"-arch sm_100 -m 64 "



//--------------------- .note.nv.cuinfo           --------------------------
	.section	.note.nv.cuinfo,"",@"SHT_NOTE"
	.sectionflags	@"SHF_NOTE_NV_CUINFO"
        /*0018*/ 	.short	0x0002
        /*001a*/ 	.short	0x0064
        /*001c*/ 	.short	0x0082
	.zero		2


//--------------------- .nv.info                  --------------------------
	.section	.nv.info,"",@"SHT_CUDA_INFO"
	.align	4


	//----- nvinfo : EIATTR_REGCOUNT
	.align		4
        /*0000*/ 	.byte	0x04, 0x2f
        /*0002*/ 	.short	(.L_1 - .L_0)
	.align		4
.L_0:
        /*0004*/ 	.word	index@(_Z10testKerneliii)
        /*0008*/ 	.word	0x00000004


	//----- nvinfo : EIATTR_FRAME_SIZE
	.align		4
.L_1:
        /*000c*/ 	.byte	0x04, 0x11
        /*000e*/ 	.short	(.L_3 - .L_2)
	.align		4
.L_2:
        /*0010*/ 	.word	index@(_Z10testKerneliii)
        /*0014*/ 	.word	0x00000000


	//----- nvinfo : EIATTR_MIN_STACK_SIZE
	.align		4
.L_3:
        /*0018*/ 	.byte	0x04, 0x12
        /*001a*/ 	.short	(.L_5 - .L_4)
	.align		4
.L_4:
        /*001c*/ 	.word	index@(_Z10testKerneliii)
        /*0020*/ 	.word	0x00000000
.L_5:


//--------------------- .nv.compat                --------------------------
	.section	.nv.compat,"",@"SHT_CUDA_COMPAT_INFO"
	.align	4
        /*0000*/ 	.byte	0x02, 0x09, 0x00, 0x00, 0x02, 0x02, 0x01, 0x00, 0x02, 0x05, 0x05, 0x00, 0x03, 0x07, 0x01, 0x01
        /*0010*/ 	.byte	0x02, 0x03, 0x00, 0x00, 0x02, 0x06, 0x01, 0x00, 0x04, 0x0b, 0x08, 0x00, 0x09, 0x00, 0x00, 0x00
        /*0020*/ 	.byte	0x00, 0x00, 0x00, 0x00


//--------------------- .nv.info._Z10testKerneliii --------------------------
	.section	.nv.info._Z10testKerneliii,"",@"SHT_CUDA_INFO"
	.sectionflags	@""
	.align	4


	//----- nvinfo : EIATTR_CUDA_API_VERSION
	.align		4
        /*0000*/ 	.byte	0x04, 0x37
        /*0002*/ 	.short	(.L_7 - .L_6)
.L_6:
        /*0004*/ 	.word	0x00000082


	//----- nvinfo : EIATTR_KPARAM_INFO
	.align		4
.L_7:
        /*0008*/ 	.byte	0x04, 0x17
        /*000a*/ 	.short	(.L_9 - .L_8)
.L_8:
        /*000c*/ 	.word	0x00000000
        /*0010*/ 	.short	0x0002
        /*0012*/ 	.short	0x0008
        /*0014*/ 	.byte	0x00, 0xf0, 0x11, 0x00


	//----- nvinfo : EIATTR_KPARAM_INFO
	.align		4
.L_9:
        /*0018*/ 	.byte	0x04, 0x17
        /*001a*/ 	.short	(.L_11 - .L_10)
.L_10:
        /*001c*/ 	.word	0x00000000
        /*0020*/ 	.short	0x0001
        /*0022*/ 	.short	0x0004
        /*0024*/ 	.byte	0x00, 0xf0, 0x11, 0x00


	//----- nvinfo : EIATTR_KPARAM_INFO
	.align		4
.L_11:
        /*0028*/ 	.byte	0x04, 0x17
        /*002a*/ 	.short	(.L_13 - .L_12)
.L_12:
        /*002c*/ 	.word	0x00000000
        /*0030*/ 	.short	0x0000
        /*0032*/ 	.short	0x0000
        /*0034*/ 	.byte	0x00, 0xf0, 0x11, 0x00


	//----- nvinfo : EIATTR_SPARSE_MMA_MASK
	.align		4
.L_13:
        /*0038*/ 	.byte	0x03, 0x50
        /*003a*/ 	.short	0x0000


	//----- nvinfo : EIATTR_MAXREG_COUNT
	.align		4
        /*003c*/ 	.byte	0x03, 0x1b
        /*003e*/ 	.short	0x00ff


	//----- nvinfo : EIATTR_MERCURY_ISA_VERSION
	.align		4
        /*0040*/ 	.byte	0x03, 0x5f
        /*0042*/ 	.short	0x0101


	//----- nvinfo : EIATTR_VRC_CTA_INIT_COUNT
	.align		4
        /*0044*/ 	.byte	0x02, 0x4a
	.zero		1
	.zero		1


	//----- nvinfo : EIATTR_EXIT_INSTR_OFFSETS
	.align		4
        /*0048*/ 	.byte	0x04, 0x1c
        /*004a*/ 	.short	(.L_15 - .L_14)


	//   ....[0]....
.L_14:
        /*004c*/ 	.word	0x00000010


	//----- nvinfo : EIATTR_CBANK_PARAM_SIZE
	.align		4
.L_15:
        /*0050*/ 	.byte	0x03, 0x19
        /*0052*/ 	.short	0x000c


	//----- nvinfo : EIATTR_PARAM_CBANK
	.align		4
        /*0054*/ 	.byte	0x04, 0x0a
        /*0056*/ 	.short	(.L_17 - .L_16)
	.align		4
.L_16:
        /*0058*/ 	.word	index@(.nv.constant0._Z10testKerneliii)
        /*005c*/ 	.short	0x0380
        /*005e*/ 	.short	0x000c


	//----- nvinfo : EIATTR_SW_WAR
	.align		4
.L_17:
        /*0060*/ 	.byte	0x04, 0x36
        /*0062*/ 	.short	(.L_19 - .L_18)
.L_18:
        /*0064*/ 	.word	0x00000008
.L_19:


//--------------------- .nv.callgraph             --------------------------
	.section	.nv.callgraph,"",@"SHT_CUDA_CALLGRAPH"
	.align	4
	.sectionentsize	8
	.align		4
        /*0000*/ 	.word	0x00000000
	.align		4
        /*0004*/ 	.word	0xffffffff
	.align		4
        /*0008*/ 	.word	0x00000000
	.align		4
        /*000c*/ 	.word	0xfffffffe
	.align		4
        /*0010*/ 	.word	0x00000000
	.align		4
        /*0014*/ 	.word	0xfffffffd
	.align		4
        /*0018*/ 	.word	0x00000000
	.align		4
        /*001c*/ 	.word	0xfffffffc


//--------------------- .text._Z10testKerneliii   --------------------------
	.section	.text._Z10testKerneliii,"ax",@progbits
	.align	128
        .global         _Z10testKerneliii
        .type           _Z10testKerneliii,@function
        .size           _Z10testKerneliii,(.L_x_1 - _Z10testKerneliii)
        .other          _Z10testKerneliii,@"STO_CUDA_ENTRY STV_DEFAULT"
_Z10testKerneliii:
.text._Z10testKerneliii:
[----:B------:R-:W-:Y:S01]  /*0000*/  LDC R1, c[0x0][0x37c] ;  /* 0x0000df00ff017b82 */ /* 0x000fe20000000800 */
[----:B------:R-:W-:Y:S05]  /*0010*/  EXIT ;  /* 0x000000000000794d */ /* 0x000fea0003800000 */
.L_x_0:
[----:B------:R-:W-:-:S00]  /*0020*/  BRA `(.L_x_0) ;  /* 0xfffffffc00fc7947 */ /* 0x000fc0000383ffff */
[----:B------:R-:W-:-:S00]  /*0030*/  NOP ;  /* 0x0000000000007918 */ /* 0x000fc00000000000 */
        /* <DEDUP_REMOVED lines=12> */
.L_x_1:


//--------------------- .nv.shared.reserved.0     --------------------------
	.section	.nv.shared.reserved.0,"aw",@nobits
	.weak		__nv_reservedSMEM_offset_0_alias
	.size		__nv_reservedSMEM_offset_0_alias, 0, 64
	.other		__nv_reservedSMEM_offset_0_alias,@"STO_CUDA_RESERVED_SHARED STV_DEFAULT"
__nv_reservedSMEM_offset_0_alias:
	.zero		0
	.zero		64


//--------------------- .nv.constant0._Z10testKerneliii --------------------------
	.section	.nv.constant0._Z10testKerneliii,"a",@progbits
	.sectionflags	@""
	.align	4
.nv.constant0._Z10testKerneliii:
	.zero		908


//--------------------- SYMBOLS --------------------------

	.type		.nv.reservedSmem.offset0,@object
	.size		.nv.reservedSmem.offset0,0x4
